//
// Generated by NVIDIA NVVM Compiler
//
// Compiler Build ID: CL-36424714
// Cuda compilation tools, release 13.0, V13.0.88
// Based on NVVM 20.0.0
//

.version 9.0
.target sm_100
.address_size 64

	// .globl	_Z13reduce_sharedPiS_i
// _ZZ13reduce_sharedPiS_iE12sharedMemory has been demoted

.visible .entry _Z13reduce_sharedPiS_i(
	.param .u64 .ptr .align 1 _Z13reduce_sharedPiS_i_param_0,
	.param .u64 .ptr .align 1 _Z13reduce_sharedPiS_i_param_1,
	.param .u32 _Z13reduce_sharedPiS_i_param_2
)
{
	.reg .pred 	%p<6>;
	.reg .b32 	%r<23>;
	.reg .b64 	%rd<7>;
	// demoted variable
	.shared .align 4 .b8 _ZZ13reduce_sharedPiS_iE12sharedMemory[1024];
	ld.param.u64 	%rd1, [_Z13reduce_sharedPiS_i_param_0];
	ld.param.u64 	%rd2, [_Z13reduce_sharedPiS_i_param_1];
	ld.param.u32 	%r10, [_Z13reduce_sharedPiS_i_param_2];
	mov.u32 	%r11, %ctaid.x;
	mov.u32 	%r22, %ntid.x;
	mov.u32 	%r2, %tid.x;
	mad.lo.s32 	%r3, %r11, %r22, %r2;
	setp.ge.s32 	%p1, %r3, %r10;
	mov.b32 	%r21, 0;
	@%p1 bra 	$L__BB0_2;
	cvta.to.global.u64 	%rd3, %rd2;
	mul.wide.s32 	%rd4, %r3, 4;
	add.s64 	%rd5, %rd3, %rd4;
	ld.global.u32 	%r21, [%rd5];
$L__BB0_2:
	shl.b32 	%r12, %r2, 2;
	mov.u32 	%r13, _ZZ13reduce_sharedPiS_iE12sharedMemory;
	add.s32 	%r6, %r13, %r12;
	st.shared.u32 	[%r6], %r21;
	bar.sync 	0;
	setp.lt.u32 	%p2, %r22, 2;
	@%p2 bra 	$L__BB0_6;
$L__BB0_3:
	shr.u32 	%r8, %r22, 1;
	setp.ge.u32 	%p3, %r2, %r8;
	@%p3 bra 	$L__BB0_5;
	shl.b32 	%r14, %r8, 2;
	add.s32 	%r15, %r6, %r14;
	ld.shared.u32 	%r16, [%r15];
	ld.shared.u32 	%r17, [%r6];
	add.s32 	%r18, %r17, %r16;
	st.shared.u32 	[%r6], %r18;
$L__BB0_5:
	bar.sync 	0;
	setp.gt.u32 	%p4, %r22, 3;
	mov.u32 	%r22, %r8;
	@%p4 bra 	$L__BB0_3;
$L__BB0_6:
	setp.ne.s32 	%p5, %r2, 0;
	@%p5 bra 	$L__BB0_8;
	ld.shared.u32 	%r19, [_ZZ13reduce_sharedPiS_iE12sharedMemory];
	cvta.to.global.u64 	%rd6, %rd1;
	atom.global.add.u32 	%r20, [%rd6], %r19;
$L__BB0_8:
	ret;

}


// ===== COMPILED SASS (sm_100) =====

	.target	sm_100

	.elftype	@"ET_EXEC"


//--------------------- .note.nv.tkinfo           --------------------------
	.section	.note.nv.tkinfo,"",@"SHT_NOTE"
	.sectionflags	@"SHF_NOTE_NV_TKINFO"
	.tkinfo
        /*0018*/ 	.word	0x00000002
        /*0030*/ 	.string	""
        /*0030*/ 	.string	"ptxas"
        /*0030*/ 	.string	"Cuda compilation tools, release 13.0, V13.0.88"
        /*0030*/ 	.string	"Build cuda_13.0.r13.0/compiler.36424714_0"
        /*0030*/ 	.string	"-arch sm_100 -m 64 "



//--------------------- .note.nv.cuinfo           --------------------------
	.section	.note.nv.cuinfo,"",@"SHT_NOTE"
	.sectionflags	@"SHF_NOTE_NV_CUINFO"
        /*0018*/ 	.short	0x0002
        /*001a*/ 	.short	0x0064
        /*001c*/ 	.short	0x0082
	.zero		2


//--------------------- .nv.info                  --------------------------
	.section	.nv.info,"",@"SHT_CUDA_INFO"
	.align	4


	//----- nvinfo : EIATTR_REGCOUNT
	.align		4
        /*0000*/ 	.byte	0x04, 0x2f
        /*0002*/ 	.short	(.L_1 - .L_0)
	.align		4
.L_0:
        /*0004*/ 	.word	index@(_Z13reduce_sharedPiS_i)
        /*0008*/ 	.word	0x0000000a


	//----- nvinfo : EIATTR_FRAME_SIZE
	.align		4
.L_1:
        /*000c*/ 	.byte	0x04, 0x11
        /*000e*/ 	.short	(.L_3 - .L_2)
	.align		4
.L_2:
        /*0010*/ 	.word	index@(_Z13reduce_sharedPiS_i)
        /*0014*/ 	.word	0x00000000


	//----- nvinfo : EIATTR_MIN_STACK_SIZE
	.align		4
.L_3:
        /*0018*/ 	.byte	0x04, 0x12
        /*001a*/ 	.short	(.L_5 - .L_4)
	.align		4
.L_4:
        /*001c*/ 	.word	index@(_Z13reduce_sharedPiS_i)
        /*0020*/ 	.word	0x00000000
.L_5:


//--------------------- .nv.compat                --------------------------
	.section	.nv.compat,"",@"SHT_CUDA_COMPAT_INFO"
	.align	4
        /*0000*/ 	.byte	0x02, 0x09, 0x00, 0x00, 0x02, 0x02, 0x01, 0x00, 0x02, 0x05, 0x05, 0x00, 0x03, 0x07, 0x01, 0x01
        /*0010*/ 	.byte	0x02, 0x03, 0x00, 0x00, 0x02, 0x06, 0x01, 0x00, 0x04, 0x0b, 0x08, 0x00, 0x09, 0x00, 0x00, 0x00
        /*0020*/ 	.byte	0x00, 0x00, 0x00, 0x00


//--------------------- .nv.info._Z13reduce_sharedPiS_i --------------------------
	.section	.nv.info._Z13reduce_sharedPiS_i,"",@"SHT_CUDA_INFO"
	.sectionflags	@""
	.align	4


	//----- nvinfo : EIATTR_CUDA_API_VERSION
	.align		4
        /*0000*/ 	.byte	0x04, 0x37
        /*0002*/ 	.short	(.L_7 - .L_6)
.L_6:
        /*0004*/ 	.word	0x00000082


	//----- nvinfo : EIATTR_KPARAM_INFO
	.align		4
.L_7:
        /*0008*/ 	.byte	0x04, 0x17
        /*000a*/ 	.short	(.L_9 - .L_8)
.L_8:
        /*000c*/ 	.word	0x00000000
        /*0010*/ 	.short	0x0002
        /*0012*/ 	.short	0x0010
        /*0014*/ 	.byte	0x00, 0xf0, 0x11, 0x00


	//----- nvinfo : EIATTR_KPARAM_INFO
	.align		4
.L_9:
        /*0018*/ 	.byte	0x04, 0x17
        /*001a*/ 	.short	(.L_11 - .L_10)
.L_10:
        /*001c*/ 	.word	0x00000000
        /*0020*/ 	.short	0x0001
        /*0022*/ 	.short	0x0008
        /*0024*/ 	.byte	0x00, 0xf5, 0x21, 0x00


	//----- nvinfo : EIATTR_KPARAM_INFO
	.align		4
.L_11:
        /*0028*/ 	.byte	0x04, 0x17
        /*002a*/ 	.short	(.L_13 - .L_12)
.L_12:
        /*002c*/ 	.word	0x00000000
        /*0030*/ 	.short	0x0000
        /*0032*/ 	.short	0x0000
        /*0034*/ 	.byte	0x00, 0xf5, 0x21, 0x00


	//----- nvinfo : EIATTR_SPARSE_MMA_MASK
	.align		4
.L_13:
        /*0038*/ 	.byte	0x03, 0x50
        /*003a*/ 	.short	0x0000


	//----- nvinfo : EIATTR_MAXREG_COUNT
	.align		4
        /*003c*/ 	.byte	0x03, 0x1b
        /*003e*/ 	.short	0x00ff


	//----- nvinfo : EIATTR_NUM_BARRIERS
	.align		4
        /*0040*/ 	.byte	0x02, 0x4c
        /*0042*/ 	.byte	0x01
	.zero		1


	//----- nvinfo : EIATTR_MERCURY_ISA_VERSION
	.align		4
        /*0044*/ 	.byte	0x03, 0x5f
        /*0046*/ 	.short	0x0101


	//----- nvinfo : EIATTR_VRC_CTA_INIT_COUNT
	.align		4
        /*0048*/ 	.byte	0x02, 0x4a
	.zero		1
	.zero		1


	//----- nvinfo : EIATTR_EXIT_INSTR_OFFSETS
	.align		4
        /*004c*/ 	.byte	0x04, 0x1c
        /*004e*/ 	.short	(.L_15 - .L_14)


	//   ....[0]....
.L_14:
        /*0050*/ 	.word	0x00000200


	//   ....[1]....
        /*0054*/ 	.word	0x00000270


	//----- nvinfo : EIATTR_CBANK_PARAM_SIZE
	.align		4
.L_15:
        /*0058*/ 	.byte	0x03, 0x19
        /*005a*/ 	.short	0x0014


	//----- nvinfo : EIATTR_PARAM_CBANK
	.align		4
        /*005c*/ 	.byte	0x04, 0x0a
        /*005e*/ 	.short	(.L_17 - .L_16)
	.align		4
.L_16:
        /*0060*/ 	.word	index@(.nv.constant0._Z13reduce_sharedPiS_i)
        /*0064*/ 	.short	0x0380
        /*0066*/ 	.short	0x0014


	//----- nvinfo : EIATTR_SW_WAR
	.align		4
.L_17:
        /*0068*/ 	.byte	0x04, 0x36
        /*006a*/ 	.short	(.L_19 - .L_18)
.L_18:
        /*006c*/ 	.word	0x00000008
.L_19:


//--------------------- .nv.callgraph             --------------------------
	.section	.nv.callgraph,"",@"SHT_CUDA_CALLGRAPH"
	.align	4
	.sectionentsize	8
	.align		4
        /*0000*/ 	.word	0x00000000
	.align		4
        /*0004*/ 	.word	0xffffffff
	.align		4
        /*0008*/ 	.word	0x00000000
	.align		4
        /*000c*/ 	.word	0xfffffffe
	.align		4
        /*0010*/ 	.word	0x00000000
	.align		4
        /*0014*/ 	.word	0xfffffffd
	.align		4
        /*0018*/ 	.word	0x00000000
	.align		4
        /*001c*/ 	.word	0xfffffffc


//--------------------- .text._Z13reduce_sharedPiS_i --------------------------
	.section	.text._Z13reduce_sharedPiS_i,"ax",@progbits
	.align	128
        .global         _Z13reduce_sharedPiS_i
        .type           _Z13reduce_sharedPiS_i,@function
        .size           _Z13reduce_sharedPiS_i,(.L_x_3 - _Z13reduce_sharedPiS_i)
        .other          _Z13reduce_sharedPiS_i,@"STO_CUDA_ENTRY STV_DEFAULT"
_Z13reduce_sharedPiS_i:
.text._Z13reduce_sharedPiS_i:
[----:B------:R-:W-:Y:S01]  /*0000*/  LDC R1, c[0x0][0x37c] ;  /* 0x0000df00ff017b82 */ /* 0x000fe20000000800 */
[----:B------:R-:W0:Y:S07]  /*0010*/  S2R R7, SR_TID.X ;  /* 0x0000000000077919 */ /* 0x000e2e0000002100 */
[----:B------:R-:W0:Y:S01]  /*0020*/  S2UR UR4, SR_CTAID.X ;  /* 0x00000000000479c3 */ /* 0x000e220000002500 */
[----:B------:R-:W1:Y:S01]  /*0030*/  LDCU UR5, c[0x0][0x390] ;  /* 0x00007200ff0577ac */ /* 0x000e620008000800 */
[----:B------:R-:W-:Y:S01]  /*0040*/  IMAD.MOV.U32 R4, RZ, RZ, RZ ;  /* 0x000000ffff047224 */ /* 0x000fe200078e00ff */
[----:B------:R-:W2:Y:S05]  /*0050*/  LDCU.64 UR6, c[0x0][0x358] ;  /* 0x00006b00ff0677ac */ /* 0x000eaa0008000a00 */
[----:B------:R-:W0:Y:S02]  /*0060*/  LDC R0, c[0x0][0x360] ;  /* 0x0000d800ff007b82 */ /* 0x000e240000000800 */
[----:B0-----:R-:W-:-:S05]  /*0070*/  IMAD R5, R0, UR4, R7 ;  /* 0x0000000400057c24 */ /* 0x001fca000f8e0207 */
[----:B-1----:R-:W-:-:S13]  /*0080*/  ISETP.GE.AND P0, PT, R5, UR5, PT ;  /* 0x0000000505007c0c */ /* 0x002fda000bf06270 */
[----:B------:R-:W0:Y:S02]  /*0090*/  @!P0 LDC.64 R2, c[0x0][0x388] ;  /* 0x0000e200ff028b82 */ /* 0x000e240000000a00 */
[----:B0-----:R-:W-:-:S05]  /*00a0*/  @!P0 IMAD.WIDE R2, R5, 0x4, R2 ;  /* 0x0000000405028825 */ /* 0x001fca00078e0202 */
[----:B--2---:R-:W2:Y:S01]  /*00b0*/  @!P0 LDG.E R4, desc[UR6][R2.64] ;  /* 0x0000000602048981 */ /* 0x004ea2000c1e1900 */
[----:B------:R-:W0:Y:S01]  /*00c0*/  S2UR UR5, SR_CgaCtaId ;  /* 0x00000000000579c3 */ /* 0x000e220000008800 */
[----:B------:R-:W-:Y:S01]  /*00d0*/  UMOV UR4, 0x400 ;  /* 0x0000040000047882 */ /* 0x000fe20000000000 */
[----:B------:R-:W-:Y:S02]  /*00e0*/  ISETP.GE.U32.AND P1, PT, R0, 0x2, PT ;  /* 0x000000020000780c */ /* 0x000fe40003f26070 */
[----:B------:R-:W-:Y:S01]  /*00f0*/  ISETP.NE.AND P0, PT, R7, RZ, PT ;  /* 0x000000ff0700720c */ /* 0x000fe20003f05270 */
[----:B0-----:R-:W-:-:S06]  /*0100*/  ULEA UR4, UR5, UR4, 0x18 ;  /* 0x0000000405047291 */ /* 0x001fcc000f8ec0ff */
[----:B------:R-:W-:-:S05]  /*0110*/  LEA R5, R7, UR4, 0x2 ;  /* 0x0000000407057c11 */ /* 0x000fca000f8e10ff */
[----:B--2---:R0:W-:Y:S01]  /*0120*/  STS [R5], R4 ;  /* 0x0000000405007388 */ /* 0x0041e20000000800 */
[----:B------:R-:W-:Y:S06]  /*0130*/  BAR.SYNC.DEFER_BLOCKING 0x0 ;  /* 0x0000000000007b1d */ /* 0x000fec0000010000 */
[----:B------:R-:W-:Y:S05]  /*0140*/  @!P1 BRA `(.L_x_0) ;  /* 0x00000000002c9947 */ /* 0x000fea0003800000 */
.L_x_1:
[----:B------:R-:W-:-:S04]  /*0150*/  SHF.R.U32.HI R6, RZ, 0x1, R0 ;  /* 0x00000001ff067819 */ /* 0x000fc80000011600 */
[----:B------:R-:W-:-:S13]  /*0160*/  ISETP.GE.U32.AND P1, PT, R7, R6, PT ;  /* 0x000000060700720c */ /* 0x000fda0003f26070 */
[----:B------:R-:W-:Y:S01]  /*0170*/  @!P1 IMAD R2, R6, 0x4, R5 ;  /* 0x0000000406029824 */ /* 0x000fe200078e0205 */
[----:B------:R-:W-:Y:S05]  /*0180*/  @!P1 LDS R3, [R5] ;  /* 0x0000000005039984 */ /* 0x000fea0000000800 */
[----:B------:R-:W0:Y:S02]  /*0190*/  @!P1 LDS R2, [R2] ;  /* 0x0000000002029984 */ /* 0x000e240000000800 */
[----:B0-----:R-:W-:-:S05]  /*01a0*/  @!P1 IMAD.IADD R4, R2, 0x1, R3 ;  /* 0x0000000102049824 */ /* 0x001fca00078e0203 */
[----:B------:R1:W-:Y:S01]  /*01b0*/  @!P1 STS [R5], R4 ;  /* 0x0000000405009388 */ /* 0x0003e20000000800 */
[----:B------:R-:W-:Y:S01]  /*01c0*/  BAR.SYNC.DEFER_BLOCKING 0x0 ;  /* 0x0000000000007b1d */ /* 0x000fe20000010000 */
[----:B------:R-:W-:Y:S01]  /*01d0*/  ISETP.GT.U32.AND P1, PT, R0, 0x3, PT ;  /* 0x000000030000780c */ /* 0x000fe20003f24070 */
[----:B------:R-:W-:-:S12]  /*01e0*/  IMAD.MOV.U32 R0, RZ, RZ, R6 ;  /* 0x000000ffff007224 */ /* 0x000fd800078e0006 */
[----:B-1----:R-:W-:Y:S05]  /*01f0*/  @P1 BRA `(.L_x_1) ;  /* 0xfffffffc00d41947 */ /* 0x002fea000383ffff */
.L_x_0:
[----:B------:R-:W-:Y:S05]  /*0200*/  @P0 EXIT ;  /* 0x000000000000094d */ /* 0x000fea0003800000 */
[----:B------:R-:W1:Y:S01]  /*0210*/  S2UR UR5, SR_CgaCtaId ;  /* 0x00000000000579c3 */ /* 0x000e620000008800 */
[----:B------:R-:W-:-:S07]  /*0220*/  UMOV UR4, 0x400 ;  /* 0x0000040000047882 */ /* 0x000fce0000000000 */
[----:B------:R-:W2:Y:S01]  /*0230*/  LDC.64 R2, c[0x0][0x380] ;  /* 0x0000e000ff027b82 */ /* 0x000ea20000000a00 */
[----:B-1----:R-:W-:-:S09]  /*0240*/  ULEA UR4, UR5, UR4, 0x18 ;  /* 0x0000000405047291 */ /* 0x002fd2000f8ec0ff */
[----:B0-----:R-:W2:Y:S04]  /*0250*/  LDS R5, [UR4] ;  /* 0x00000004ff057984 */ /* 0x001ea80008000800 */
[----:B--2---:R-:W-:Y:S01]  /*0260*/  REDG.E.ADD.STRONG.GPU desc[UR6][R2.64], R5 ;  /* 0x000000050200798e */ /* 0x004fe2000c12e106 */
[----:B------:R-:W-:Y:S05]  /*0270*/  EXIT ;  /* 0x000000000000794d */ /* 0x000fea0003800000 */
.L_x_2:
[----:B------:R-:W-:-:S00]  /*0280*/  BRA `(.L_x_2) ;  /* 0xfffffffc00fc7947 */ /* 0x000fc0000383ffff */
[----:B------:R-:W-:-:S00]  /*0290*/  NOP ;  /* 0x0000000000007918 */ /* 0x000fc00000000000 */
        /* <DEDUP_REMOVED lines=14> */
.L_x_3:


//--------------------- .nv.shared._Z13reduce_sharedPiS_i --------------------------
	.section	.nv.shared._Z13reduce_sharedPiS_i,"aw",@nobits
	.sectionflags	@""
	.align	4
.nv.shared._Z13reduce_sharedPiS_i:
	.zero		2048


//--------------------- .nv.shared.reserved.0     --------------------------
	.section	.nv.shared.reserved.0,"aw",@nobits
	.weak		__nv_reservedSMEM_offset_0_alias
	.size		__nv_reservedSMEM_offset_0_alias, 0, 64
	.other		__nv_reservedSMEM_offset_0_alias,@"STO_CUDA_RESERVED_SHARED STV_DEFAULT"
__nv_reservedSMEM_offset_0_alias:
	.zero		0
	.zero		64


//--------------------- .nv.constant0._Z13reduce_sharedPiS_i --------------------------
	.section	.nv.constant0._Z13reduce_sharedPiS_i,"a",@progbits
	.sectionflags	@""
	.align	4
.nv.constant0._Z13reduce_sharedPiS_i:
	.zero		916


//--------------------- SYMBOLS --------------------------

	.type		.nv.reservedSmem.offset0,@object
	.size		.nv.reservedSmem.offset0,0x4
	.type		.nv.reservedSmem.cap,@object
	.size		.nv.reservedSmem.cap,0x4
